	.headerflags	@"EF_CUDA_TEXMODE_UNIFIED EF_CUDA_64BIT_ADDRESS EF_CUDA_ACCELERATORS EF_CUDA_SM90 EF_CUDA_VIRTUAL_SM(EF_CUDA_SM90)"
	.elftype	@"ET_EXEC"


//--------------------- .nv.info                  --------------------------
	.section	.nv.info,"",@"SHT_CUDA_INFO"
	.align	4


	//----- nvinfo : EIATTR_REGCOUNT
	.align		4
        /*0000*/ 	.byte	0x04, 0x2f
        /*0002*/ 	.short	(.L_1 - .L_0)
	.align		4
.L_0:
        /*0004*/ 	.word	index@(triton_poi_fused_convolution_leaky_relu_1)
        /*0008*/ 	.word	0x0000000c


	//----- nvinfo : EIATTR_MIN_STACK_SIZE
	.align		4
.L_1:
        /*000c*/ 	.byte	0x04, 0x12
        /*000e*/ 	.short	(.L_3 - .L_2)
	.align		4
.L_2:
        /*0010*/ 	.word	index@(triton_poi_fused_convolution_leaky_relu_1)
        /*0014*/ 	.word	0x00000000


	//----- nvinfo : EIATTR_FRAME_SIZE
	.align		4
.L_3:
        /*0018*/ 	.byte	0x04, 0x11
        /*001a*/ 	.short	(.L_5 - .L_4)
	.align		4
.L_4:
        /*001c*/ 	.word	index@(triton_poi_fused_convolution_leaky_relu_1)
        /*0020*/ 	.word	0x00000000


	//----- nvinfo : EIATTR_MIN_STACK_SIZE
	.align		4
.L_5:
        /*0024*/ 	.byte	0x04, 0x12
        /*0026*/ 	.short	(.L_7 - .L_6)
	.align		4
.L_6:
        /*0028*/ 	.word	index@(triton_poi_fused_convolution_leaky_relu_1)
        /*002c*/ 	.word	0x00000000
.L_7:


//--------------------- .nv.info.triton_poi_fused_convolution_leaky_relu_1 --------------------------
	.section	.nv.info.triton_poi_fused_convolution_leaky_relu_1,"",@"SHT_CUDA_INFO"
	.sectionflags	@""
	.align	4


	//----- nvinfo : EIATTR_CUDA_API_VERSION
	.align		4
        /*0000*/ 	.byte	0x04, 0x37
        /*0002*/ 	.short	(.L_9 - .L_8)
.L_8:
        /*0004*/ 	.word	0x0000007c


	//----- nvinfo : EIATTR_KPARAM_INFO
	.align		4
.L_9:
        /*0008*/ 	.byte	0x04, 0x17
        /*000a*/ 	.short	(.L_11 - .L_10)
.L_10:
        /*000c*/ 	.word	0x00000000
        /*0010*/ 	.short	0x0002
        /*0012*/ 	.short	0x0010
        /*0014*/ 	.byte	0x00, 0xf0, 0x11, 0x00


	//----- nvinfo : EIATTR_KPARAM_INFO
	.align		4
.L_11:
        /*0018*/ 	.byte	0x04, 0x17
        /*001a*/ 	.short	(.L_13 - .L_12)
.L_12:
        /*001c*/ 	.word	0x00000000
        /*0020*/ 	.short	0x0001
        /*0022*/ 	.short	0x0008
        /*0024*/ 	.byte	0x00, 0xf4, 0x21, 0x00


	//----- nvinfo : EIATTR_KPARAM_INFO
	.align		4
.L_13:
        /*0028*/ 	.byte	0x04, 0x17
        /*002a*/ 	.short	(.L_15 - .L_14)
.L_14:
        /*002c*/ 	.word	0x00000000
        /*0030*/ 	.short	0x0000
        /*0032*/ 	.short	0x0000
        /*0034*/ 	.byte	0x00, 0xf4, 0x21, 0x00


	//----- nvinfo : EIATTR_SPARSE_MMA_MASK
	.align		4
.L_15:
        /*0038*/ 	.byte	0x03, 0x50
        /*003a*/ 	.short	0x0000


	//----- nvinfo : EIATTR_MAXREG_COUNT
	.align		4
        /*003c*/ 	.byte	0x03, 0x1b
        /*003e*/ 	.short	0x00ff


	//----- nvinfo : EIATTR_EXIT_INSTR_OFFSETS
	.align		4
        /*0040*/ 	.byte	0x04, 0x1c
        /*0042*/ 	.short	(.L_17 - .L_16)


	//   ....[0]....
.L_16:
        /*0044*/ 	.word	0x000001b0


	//----- nvinfo : EIATTR_REQNTID
	.align		4
.L_17:
        /*0048*/ 	.byte	0x04, 0x10
        /*004a*/ 	.short	(.L_19 - .L_18)
.L_18:
        /*004c*/ 	.word	0x00000080
        /*0050*/ 	.word	0x00000001
        /*0054*/ 	.word	0x00000001


	//----- nvinfo : EIATTR_CBANK_PARAM_SIZE
	.align		4
.L_19:
        /*0058*/ 	.byte	0x03, 0x19
        /*005a*/ 	.short	0x0014


	//----- nvinfo : EIATTR_PARAM_CBANK
	.align		4
        /*005c*/ 	.byte	0x04, 0x0a
        /*005e*/ 	.short	(.L_21 - .L_20)
	.align		4
.L_20:
        /*0060*/ 	.word	index@(.nv.constant0.triton_poi_fused_convolution_leaky_relu_1)
        /*0064*/ 	.short	0x0210
        /*0066*/ 	.short	0x0014


	//----- nvinfo : EIATTR_SW_WAR
	.align		4
.L_21:
        /*0068*/ 	.byte	0x04, 0x36
        /*006a*/ 	.short	(.L_23 - .L_22)
.L_22:
        /*006c*/ 	.word	0x00000008
.L_23:


//--------------------- .nv.callgraph             --------------------------
	.section	.nv.callgraph,"",@"SHT_CUDA_CALLGRAPH"
	.align	4
	.sectionentsize	8
	.align		4
        /*0000*/ 	.word	0x00000000
	.align		4
        /*0004*/ 	.word	0xffffffff
	.align		4
        /*0008*/ 	.word	0x00000000
	.align		4
        /*000c*/ 	.word	0xfffffffe
	.align		4
        /*0010*/ 	.word	0x00000000
	.align		4
        /*0014*/ 	.word	0xfffffffd
	.align		4
        /*0018*/ 	.word	0x00000000
	.align		4
        /*001c*/ 	.word	0xfffffffc


//--------------------- .text.triton_poi_fused_convolution_leaky_relu_1 --------------------------
	.section	.text.triton_poi_fused_convolution_leaky_relu_1,"ax",@progbits
	.align	128
        .global         triton_poi_fused_convolution_leaky_relu_1
        .type           triton_poi_fused_convolution_leaky_relu_1,@function
        .size           triton_poi_fused_convolution_leaky_relu_1,(.L_x_1 - triton_poi_fused_convolution_leaky_relu_1)
        .other          triton_poi_fused_convolution_leaky_relu_1,@"STO_CUDA_ENTRY STV_DEFAULT"
triton_poi_fused_convolution_leaky_relu_1:
.text.triton_poi_fused_convolution_leaky_relu_1:
[----:B------:R-:W-:Y:S01]  /*0000*/  LDC R1, c[0x0][0x28] ;  /* 0x00000a00ff017b82 */ /* 0x000fe20000000800 */
[----:B------:R-:W1:Y:S07]  /*0010*/  S2R R0, SR_TID.X ;  /* 0x0000000000007919 */ /* 0x000e6e0000002100 */
[----:B------:R-:W2:Y:S01]  /*0020*/  LDC.64 R4, c[0x0][0x218] ;  /* 0x00008600ff047b82 */ /* 0x000ea20000000a00 */
[----:B------:R-:W-:Y:S01]  /*0030*/  ULDC.64 UR4, c[0x0][0x208] ;  /* 0x0000820000047ab9 */ /* 0x000fe20000000a00 */
[----:B------:R-:W3:Y:S06]  /*0040*/  S2R R7, SR_CTAID.X ;  /* 0x0000000000077919 */ /* 0x000eec0000002500 */
[----:B------:R-:W4:Y:S01]  /*0050*/  LDC.64 R2, c[0x0][0x210] ;  /* 0x00008400ff027b82 */ /* 0x000f220000000a00 */
[----:B-1----:R-:W-:Y:S01]  /*0060*/  IMAD.SHL.U32 R0, R0, 0x2, RZ ;  /* 0x0000000200007824 */ /* 0x002fe200078e00ff */
[----:B---3--:R-:W-:-:S04]  /*0070*/  SHF.R.S32.HI R6, RZ, 0x17, R7 ;  /* 0x00000017ff067819 */ /* 0x008fc80000011407 */
[----:B------:R-:W-:Y:S02]  /*0080*/  LOP3.LUT R0, R0, 0xfe, RZ, 0xc0, !PT ;  /* 0x000000fe00007812 */ /* 0x000fe400078ec0ff */
[----:B------:R-:W-:-:S03]  /*0090*/  SGXT R6, R6, 0x1 ;  /* 0x000000010606781a */ /* 0x000fc60000000200 */
[----:B------:R-:W-:-:S04]  /*00a0*/  IMAD R7, R7, 0x100, R0 ;  /* 0x0000010007077824 */ /* 0x000fc800078e0200 */
[----:B----4-:R-:W-:Y:S01]  /*00b0*/  IMAD.WIDE R2, R7, 0x4, R2 ;  /* 0x0000000407027825 */ /* 0x010fe200078e0202 */
[----:B------:R-:W-:-:S04]  /*00c0*/  LEA.HI R6, R6, R7, RZ, 0xa ;  /* 0x0000000706067211 */ /* 0x000fc800078f50ff */
[----:B------:R-:W-:-:S04]  /*00d0*/  SHF.R.S32.HI R6, RZ, 0xa, R6 ;  /* 0x0000000aff067819 */ /* 0x000fc80000011406 */
[----:B------:R-:W-:-:S04]  /*00e0*/  LEA.HI R0, R6, R6, RZ, 0x2 ;  /* 0x0000000606007211 */ /* 0x000fc800078f10ff */
[----:B------:R-:W-:-:S05]  /*00f0*/  LOP3.LUT R9, R0, 0xfffffffc, RZ, 0xc0, !PT ;  /* 0xfffffffc00097812 */ /* 0x000fca00078ec0ff */
[----:B------:R-:W-:Y:S02]  /*0100*/  IMAD.IADD R9, R6, 0x1, -R9 ;  /* 0x0000000106097824 */ /* 0x000fe400078e0a09 */
[----:B------:R-:W3:Y:S02]  /*0110*/  LDG.E.64 R6, desc[UR4][R2.64] ;  /* 0x0000000402067981 */ /* 0x000ee4000c1e1b00 */
[----:B--2---:R-:W-:-:S06]  /*0120*/  IMAD.WIDE R4, R9, 0x4, R4 ;  /* 0x0000000409047825 */ /* 0x004fcc00078e0204 */
[----:B------:R-:W3:Y:S02]  /*0130*/  LDG.E.EL R4, desc[UR4][R4.64] ;  /* 0x0000000404047981 */ /* 0x000ee4000c2e1900 */
[CC--:B---3--:R-:W-:Y:S02]  /*0140*/  FSETP.GT.AND P0, PT, R6.reuse, -R4.reuse, PT ;  /* 0x800000040600720b */ /* 0x0c8fe40003f04000 */
[C---:B------:R-:W-:Y:S01]  /*0150*/  FSETP.GT.AND P1, PT, R7.reuse, -R4, PT ;  /* 0x800000040700720b */ /* 0x040fe20003f24000 */
[--C-:B------:R-:W-:Y:S01]  /*0160*/  FADD R6, R6, R4.reuse ;  /* 0x0000000406067221 */ /* 0x100fe20000000000 */
[----:B------:R-:W-:-:S09]  /*0170*/  FADD R7, R7, R4 ;  /* 0x0000000407077221 */ /* 0x000fd20000000000 */
[----:B------:R-:W-:Y:S02]  /*0180*/  @!P0 FMUL R6, R6, 0.20000000298023223877 ;  /* 0x3e4ccccd06068820 */ /* 0x000fe40000400000 */
[----:B------:R-:W-:-:S05]  /*0190*/  @!P1 FMUL R7, R7, 0.20000000298023223877 ;  /* 0x3e4ccccd07079820 */ /* 0x000fca0000400000 */
[----:B------:R-:W-:Y:S01]  /*01a0*/  STG.E.64 desc[UR4][R2.64], R6 ;  /* 0x0000000602007986 */ /* 0x000fe2000c101b04 */
[----:B------:R-:W-:Y:S05]  /*01b0*/  EXIT ;  /* 0x000000000000794d */ /* 0x000fea0003800000 */
.L_x_0:
[----:B------:R-:W-:-:S00]  /*01c0*/  BRA `(.L_x_0) ;  /* 0xfffffffc00fc7947 */ /* 0x000fc0000383ffff */
[----:B------:R-:W-:-:S00]  /*01d0*/  NOP ;  /* 0x0000000000007918 */ /* 0x000fc00000000000 */
        /* <DEDUP_REMOVED lines=10> */
.L_x_1:


//--------------------- .nv.constant0.triton_poi_fused_convolution_leaky_relu_1 --------------------------
	.section	.nv.constant0.triton_poi_fused_convolution_leaky_relu_1,"a",@progbits
	.sectionflags	@""
	.align	4
.nv.constant0.triton_poi_fused_convolution_leaky_relu_1:
	.zero		548
